//
// Generated by NVIDIA NVVM Compiler
//
// Compiler Build ID: CL-36424714
// Cuda compilation tools, release 13.0, V13.0.88
// Based on NVVM 20.0.0
//

.version 9.0
.target sm_100
.address_size 64

	// .globl	_Z13PictureKernelPfS_ii

.visible .entry _Z13PictureKernelPfS_ii(
	.param .u64 .ptr .align 1 _Z13PictureKernelPfS_ii_param_0,
	.param .u64 .ptr .align 1 _Z13PictureKernelPfS_ii_param_1,
	.param .u32 _Z13PictureKernelPfS_ii_param_2,
	.param .u32 _Z13PictureKernelPfS_ii_param_3
)
{
	.reg .pred 	%p<4>;
	.reg .b32 	%r<12>;
	.reg .b32 	%f<3>;
	.reg .b64 	%rd<8>;

	ld.param.u64 	%rd1, [_Z13PictureKernelPfS_ii_param_0];
	ld.param.u64 	%rd2, [_Z13PictureKernelPfS_ii_param_1];
	ld.param.u32 	%r4, [_Z13PictureKernelPfS_ii_param_2];
	ld.param.u32 	%r3, [_Z13PictureKernelPfS_ii_param_3];
	mov.u32 	%r5, %ctaid.y;
	mov.u32 	%r6, %ntid.y;
	mov.u32 	%r7, %tid.y;
	mad.lo.s32 	%r1, %r5, %r6, %r7;
	mov.u32 	%r8, %ctaid.x;
	mov.u32 	%r9, %ntid.x;
	mov.u32 	%r10, %tid.x;
	mad.lo.s32 	%r2, %r8, %r9, %r10;
	setp.ge.s32 	%p1, %r1, %r4;
	setp.ge.s32 	%p2, %r2, %r3;
	or.pred  	%p3, %p1, %p2;
	@%p3 bra 	$L__BB0_2;
	cvta.to.global.u64 	%rd3, %rd1;
	cvta.to.global.u64 	%rd4, %rd2;
	mad.lo.s32 	%r11, %r3, %r1, %r2;
	mul.wide.s32 	%rd5, %r11, 4;
	add.s64 	%rd6, %rd3, %rd5;
	ld.global.f32 	%f1, [%rd6];
	add.f32 	%f2, %f1, %f1;
	add.s64 	%rd7, %rd4, %rd5;
	st.global.f32 	[%rd7], %f2;
$L__BB0_2:
	ret;

}


// ===== COMPILED SASS (sm_100) =====

	.target	sm_100

	.elftype	@"ET_EXEC"


//--------------------- .note.nv.tkinfo           --------------------------
	.section	.note.nv.tkinfo,"",@"SHT_NOTE"
	.sectionflags	@"SHF_NOTE_NV_TKINFO"
	.tkinfo
        /*0018*/ 	.word	0x00000002
        /*0030*/ 	.string	""
        /*0030*/ 	.string	"ptxas"
        /*0030*/ 	.string	"Cuda compilation tools, release 13.0, V13.0.88"
        /*0030*/ 	.string	"Build cuda_13.0.r13.0/compiler.36424714_0"
        /*0030*/ 	.string	"-arch sm_100 -m 64 "



//--------------------- .note.nv.cuinfo           --------------------------
	.section	.note.nv.cuinfo,"",@"SHT_NOTE"
	.sectionflags	@"SHF_NOTE_NV_CUINFO"
        /*0018*/ 	.short	0x0002
        /*001a*/ 	.short	0x0064
        /*001c*/ 	.short	0x0082
	.zero		2


//--------------------- .nv.info                  --------------------------
	.section	.nv.info,"",@"SHT_CUDA_INFO"
	.align	4


	//----- nvinfo : EIATTR_REGCOUNT
	.align		4
        /*0000*/ 	.byte	0x04, 0x2f
        /*0002*/ 	.short	(.L_1 - .L_0)
	.align		4
.L_0:
        /*0004*/ 	.word	index@(_Z13PictureKernelPfS_ii)
        /*0008*/ 	.word	0x0000000a


	//----- nvinfo : EIATTR_FRAME_SIZE
	.align		4
.L_1:
        /*000c*/ 	.byte	0x04, 0x11
        /*000e*/ 	.short	(.L_3 - .L_2)
	.align		4
.L_2:
        /*0010*/ 	.word	index@(_Z13PictureKernelPfS_ii)
        /*0014*/ 	.word	0x00000000


	//----- nvinfo : EIATTR_MIN_STACK_SIZE
	.align		4
.L_3:
        /*0018*/ 	.byte	0x04, 0x12
        /*001a*/ 	.short	(.L_5 - .L_4)
	.align		4
.L_4:
        /*001c*/ 	.word	index@(_Z13PictureKernelPfS_ii)
        /*0020*/ 	.word	0x00000000
.L_5:


//--------------------- .nv.compat                --------------------------
	.section	.nv.compat,"",@"SHT_CUDA_COMPAT_INFO"
	.align	4
        /*0000*/ 	.byte	0x02, 0x09, 0x00, 0x00, 0x02, 0x02, 0x01, 0x00, 0x02, 0x05, 0x05, 0x00, 0x03, 0x07, 0x01, 0x01
        /*0010*/ 	.byte	0x02, 0x03, 0x00, 0x00, 0x02, 0x06, 0x01, 0x00, 0x04, 0x0b, 0x08, 0x00, 0x09, 0x00, 0x00, 0x00
        /*0020*/ 	.byte	0x00, 0x00, 0x00, 0x00


//--------------------- .nv.info._Z13PictureKernelPfS_ii --------------------------
	.section	.nv.info._Z13PictureKernelPfS_ii,"",@"SHT_CUDA_INFO"
	.sectionflags	@""
	.align	4


	//----- nvinfo : EIATTR_CUDA_API_VERSION
	.align		4
        /*0000*/ 	.byte	0x04, 0x37
        /*0002*/ 	.short	(.L_7 - .L_6)
.L_6:
        /*0004*/ 	.word	0x00000082


	//----- nvinfo : EIATTR_KPARAM_INFO
	.align		4
.L_7:
        /*0008*/ 	.byte	0x04, 0x17
        /*000a*/ 	.short	(.L_9 - .L_8)
.L_8:
        /*000c*/ 	.word	0x00000000
        /*0010*/ 	.short	0x0003
        /*0012*/ 	.short	0x0014
        /*0014*/ 	.byte	0x00, 0xf0, 0x11, 0x00


	//----- nvinfo : EIATTR_KPARAM_INFO
	.align		4
.L_9:
        /*0018*/ 	.byte	0x04, 0x17
        /*001a*/ 	.short	(.L_11 - .L_10)
.L_10:
        /*001c*/ 	.word	0x00000000
        /*0020*/ 	.short	0x0002
        /*0022*/ 	.short	0x0010
        /*0024*/ 	.byte	0x00, 0xf0, 0x11, 0x00


	//----- nvinfo : EIATTR_KPARAM_INFO
	.align		4
.L_11:
        /*0028*/ 	.byte	0x04, 0x17
        /*002a*/ 	.short	(.L_13 - .L_12)
.L_12:
        /*002c*/ 	.word	0x00000000
        /*0030*/ 	.short	0x0001
        /*0032*/ 	.short	0x0008
        /*0034*/ 	.byte	0x00, 0xf5, 0x21, 0x00


	//----- nvinfo : EIATTR_KPARAM_INFO
	.align		4
.L_13:
        /*0038*/ 	.byte	0x04, 0x17
        /*003a*/ 	.short	(.L_15 - .L_14)
.L_14:
        /*003c*/ 	.word	0x00000000
        /*0040*/ 	.short	0x0000
        /*0042*/ 	.short	0x0000
        /*0044*/ 	.byte	0x00, 0xf5, 0x21, 0x00


	//----- nvinfo : EIATTR_SPARSE_MMA_MASK
	.align		4
.L_15:
        /*0048*/ 	.byte	0x03, 0x50
        /*004a*/ 	.short	0x0000


	//----- nvinfo : EIATTR_MAXREG_COUNT
	.align		4
        /*004c*/ 	.byte	0x03, 0x1b
        /*004e*/ 	.short	0x00ff


	//----- nvinfo : EIATTR_MERCURY_ISA_VERSION
	.align		4
        /*0050*/ 	.byte	0x03, 0x5f
        /*0052*/ 	.short	0x0101


	//----- nvinfo : EIATTR_VRC_CTA_INIT_COUNT
	.align		4
        /*0054*/ 	.byte	0x02, 0x4a
	.zero		1
	.zero		1


	//----- nvinfo : EIATTR_EXIT_INSTR_OFFSETS
	.align		4
        /*0058*/ 	.byte	0x04, 0x1c
        /*005a*/ 	.short	(.L_17 - .L_16)


	//   ....[0]....
.L_16:
        /*005c*/ 	.word	0x000000c0


	//   ....[1]....
        /*0060*/ 	.word	0x00000160


	//----- nvinfo : EIATTR_CBANK_PARAM_SIZE
	.align		4
.L_17:
        /*0064*/ 	.byte	0x03, 0x19
        /*0066*/ 	.short	0x0018


	//----- nvinfo : EIATTR_PARAM_CBANK
	.align		4
        /*0068*/ 	.byte	0x04, 0x0a
        /*006a*/ 	.short	(.L_19 - .L_18)
	.align		4
.L_18:
        /*006c*/ 	.word	index@(.nv.constant0._Z13PictureKernelPfS_ii)
        /*0070*/ 	.short	0x0380
        /*0072*/ 	.short	0x0018


	//----- nvinfo : EIATTR_SW_WAR
	.align		4
.L_19:
        /*0074*/ 	.byte	0x04, 0x36
        /*0076*/ 	.short	(.L_21 - .L_20)
.L_20:
        /*0078*/ 	.word	0x00000008
.L_21:


//--------------------- .nv.callgraph             --------------------------
	.section	.nv.callgraph,"",@"SHT_CUDA_CALLGRAPH"
	.align	4
	.sectionentsize	8
	.align		4
        /*0000*/ 	.word	0x00000000
	.align		4
        /*0004*/ 	.word	0xffffffff
	.align		4
        /*0008*/ 	.word	0x00000000
	.align		4
        /*000c*/ 	.word	0xfffffffe
	.align		4
        /*0010*/ 	.word	0x00000000
	.align		4
        /*0014*/ 	.word	0xfffffffd
	.align		4
        /*0018*/ 	.word	0x00000000
	.align		4
        /*001c*/ 	.word	0xfffffffc


//--------------------- .text._Z13PictureKernelPfS_ii --------------------------
	.section	.text._Z13PictureKernelPfS_ii,"ax",@progbits
	.align	128
        .global         _Z13PictureKernelPfS_ii
        .type           _Z13PictureKernelPfS_ii,@function
        .size           _Z13PictureKernelPfS_ii,(.L_x_1 - _Z13PictureKernelPfS_ii)
        .other          _Z13PictureKernelPfS_ii,@"STO_CUDA_ENTRY STV_DEFAULT"
_Z13PictureKernelPfS_ii:
.text._Z13PictureKernelPfS_ii:
[----:B------:R-:W-:Y:S01]  /*0000*/  LDC R1, c[0x0][0x37c] ;  /* 0x0000df00ff017b82 */ /* 0x000fe20000000800 */
[----:B------:R-:W0:Y:S07]  /*0010*/  S2R R2, SR_TID.X ;  /* 0x0000000000027919 */ /* 0x000e2e0000002100 */
[----:B------:R-:W1:Y:S01]  /*0020*/  LDC R0, c[0x0][0x364] ;  /* 0x0000d900ff007b82 */ /* 0x000e620000000800 */
[----:B------:R-:W2:Y:S01]  /*0030*/  LDCU.64 UR6, c[0x0][0x390] ;  /* 0x00007200ff0677ac */ /* 0x000ea20008000a00 */
[----:B------:R-:W1:Y:S06]  /*0040*/  S2R R3, SR_TID.Y ;  /* 0x0000000000037919 */ /* 0x000e6c0000002200 */
[----:B------:R-:W0:Y:S08]  /*0050*/  S2UR UR5, SR_CTAID.X ;  /* 0x00000000000579c3 */ /* 0x000e300000002500 */
[----:B------:R-:W0:Y:S08]  /*0060*/  LDC R5, c[0x0][0x360] ;  /* 0x0000d800ff057b82 */ /* 0x000e300000000800 */
[----:B------:R-:W1:Y:S01]  /*0070*/  S2UR UR4, SR_CTAID.Y ;  /* 0x00000000000479c3 */ /* 0x000e620000002600 */
[----:B0-----:R-:W-:-:S05]  /*0080*/  IMAD R5, R5, UR5, R2 ;  /* 0x0000000505057c24 */ /* 0x001fca000f8e0202 */
[----:B--2---:R-:W-:Y:S01]  /*0090*/  ISETP.GE.AND P0, PT, R5, UR7, PT ;  /* 0x0000000705007c0c */ /* 0x004fe2000bf06270 */
[----:B-1----:R-:W-:-:S05]  /*00a0*/  IMAD R0, R0, UR4, R3 ;  /* 0x0000000400007c24 */ /* 0x002fca000f8e0203 */
[----:B------:R-:W-:-:S13]  /*00b0*/  ISETP.GE.OR P0, PT, R0, UR6, P0 ;  /* 0x0000000600007c0c */ /* 0x000fda0008706670 */
[----:B------:R-:W-:Y:S05]  /*00c0*/  @P0 EXIT ;  /* 0x000000000000094d */ /* 0x000fea0003800000 */
[----:B------:R-:W0:Y:S01]  /*00d0*/  LDC.64 R2, c[0x0][0x380] ;  /* 0x0000e000ff027b82 */ /* 0x000e220000000a00 */
[----:B------:R-:W1:Y:S01]  /*00e0*/  LDCU.64 UR4, c[0x0][0x358] ;  /* 0x00006b00ff0477ac */ /* 0x000e620008000a00 */
[----:B------:R-:W-:-:S06]  /*00f0*/  IMAD R7, R0, UR7, R5 ;  /* 0x0000000700077c24 */ /* 0x000fcc000f8e0205 */
[----:B------:R-:W2:Y:S01]  /*0100*/  LDC.64 R4, c[0x0][0x388] ;  /* 0x0000e200ff047b82 */ /* 0x000ea20000000a00 */
[----:B0-----:R-:W-:-:S06]  /*0110*/  IMAD.WIDE R2, R7, 0x4, R2 ;  /* 0x0000000407027825 */ /* 0x001fcc00078e0202 */
[----:B-1----:R-:W3:Y:S01]  /*0120*/  LDG.E R2, desc[UR4][R2.64] ;  /* 0x0000000402027981 */ /* 0x002ee2000c1e1900 */
[----:B--2---:R-:W-:-:S04]  /*0130*/  IMAD.WIDE R4, R7, 0x4, R4 ;  /* 0x0000000407047825 */ /* 0x004fc800078e0204 */
[----:B---3--:R-:W-:-:S05]  /*0140*/  FADD R7, R2, R2 ;  /* 0x0000000202077221 */ /* 0x008fca0000000000 */
[----:B------:R-:W-:Y:S01]  /*0150*/  STG.E desc[UR4][R4.64], R7 ;  /* 0x0000000704007986 */ /* 0x000fe2000c101904 */
[----:B------:R-:W-:Y:S05]  /*0160*/  EXIT ;  /* 0x000000000000794d */ /* 0x000fea0003800000 */
.L_x_0:
[----:B------:R-:W-:-:S00]  /*0170*/  BRA `(.L_x_0) ;  /* 0xfffffffc00fc7947 */ /* 0x000fc0000383ffff */
[----:B------:R-:W-:-:S00]  /*0180*/  NOP ;  /* 0x0000000000007918 */ /* 0x000fc00000000000 */
[----:B------:R-:W-:-:S00]  /*0190*/  NOP ;  /* 0x0000000000007918 */ /* 0x000fc00000000000 */
[----:B------:R-:W-:-:S00]  /*01a0*/  NOP ;  /* 0x0000000000007918 */ /* 0x000fc00000000000 */
[----:B------:R-:W-:-:S00]  /*01b0*/  NOP ;  /* 0x0000000000007918 */ /* 0x000fc00000000000 */
[----:B------:R-:W-:-:S00]  /*01c0*/  NOP ;  /* 0x0000000000007918 */ /* 0x000fc00000000000 */
[----:B------:R-:W-:-:S00]  /*01d0*/  NOP ;  /* 0x0000000000007918 */ /* 0x000fc00000000000 */
[----:B------:R-:W-:-:S00]  /*01e0*/  NOP ;  /* 0x0000000000007918 */ /* 0x000fc00000000000 */
[----:B------:R-:W-:-:S00]  /*01f0*/  NOP ;  /* 0x0000000000007918 */ /* 0x000fc00000000000 */
.L_x_1:


//--------------------- .nv.shared.reserved.0     --------------------------
	.section	.nv.shared.reserved.0,"aw",@nobits
	.weak		__nv_reservedSMEM_offset_0_alias
	.size		__nv_reservedSMEM_offset_0_alias, 0, 64
	.other		__nv_reservedSMEM_offset_0_alias,@"STO_CUDA_RESERVED_SHARED STV_DEFAULT"
__nv_reservedSMEM_offset_0_alias:
	.zero		0
	.zero		64


//--------------------- .nv.constant0._Z13PictureKernelPfS_ii --------------------------
	.section	.nv.constant0._Z13PictureKernelPfS_ii,"a",@progbits
	.sectionflags	@""
	.align	4
.nv.constant0._Z13PictureKernelPfS_ii:
	.zero		920


//--------------------- SYMBOLS --------------------------

	.type		.nv.reservedSmem.offset0,@object
	.size		.nv.reservedSmem.offset0,0x4
